//
// Generated by NVIDIA NVVM Compiler
//
// Compiler Build ID: CL-36424714
// Cuda compilation tools, release 13.0, V13.0.88
// Based on NVVM 20.0.0
//

.version 9.0
.target sm_100
.address_size 64

	// .globl	_Z7oddevenPii

.visible .entry _Z7oddevenPii(
	.param .u64 .ptr .align 1 _Z7oddevenPii_param_0,
	.param .u32 _Z7oddevenPii_param_1
)
{
	.reg .pred 	%p<81>;
	.reg .b32 	%r<96>;
	.reg .b64 	%rd<17>;

	ld.param.u64 	%rd9, [_Z7oddevenPii_param_0];
	ld.param.u32 	%r72, [_Z7oddevenPii_param_1];
	cvta.to.global.u64 	%rd1, %rd9;
	mov.u32 	%r73, %ctaid.x;
	mov.u32 	%r1, %ntid.x;
	mov.u32 	%r74, %tid.x;
	mad.lo.s32 	%r95, %r73, %r1, %r74;
	shr.u32 	%r75, %r95, 31;
	add.s32 	%r76, %r95, %r75;
	and.b32  	%r77, %r76, -2;
	sub.s32 	%r84, %r95, %r77;
	setp.ge.s32 	%p3, %r84, %r72;
	@%p3 bra 	$L__BB0_39;
	div.u32 	%r4, %r72, %r1;
	add.s32 	%r5, %r72, -1;
	max.u32 	%r78, %r4, 1;
	and.b32  	%r6, %r78, 3;
	and.b32  	%r7, %r78, -4;
	neg.s32 	%r8, %r7;
	shl.b32 	%r9, %r1, 2;
	shl.b32 	%r10, %r1, 1;
	mul.lo.s32 	%r11, %r1, 3;
$L__BB0_2:
	setp.gt.u32 	%p4, %r1, %r72;
	@%p4 bra 	$L__BB0_38;
	setp.lt.u32 	%p5, %r4, 4;
	mov.b32 	%r93, 0;
	@%p5 bra 	$L__BB0_22;
	and.b32  	%r14, %r95, 1;
	setp.eq.b32 	%p1, %r14, 1;
	add.s32 	%r82, %r1, %r95;
	and.b32  	%r15, %r82, 1;
	setp.eq.b32 	%p2, %r15, 1;
	mov.b32 	%r86, 0;
	not.pred 	%p13, %p1;
	not.pred 	%p23, %p2;
	mov.u32 	%r87, %r11;
	mov.u32 	%r88, %r10;
	mov.u32 	%r89, %r1;
	mov.u32 	%r90, %r8;
$L__BB0_5:
	setp.ne.s32 	%p6, %r14, 0;
	add.s32 	%r22, %r86, %r95;
	mul.wide.s32 	%rd10, %r22, 4;
	add.s64 	%rd2, %rd1, %rd10;
	ld.global.u32 	%r23, [%rd2];
	ld.global.u32 	%r24, [%rd2+4];
	setp.le.s32 	%p7, %r23, %r24;
	or.pred  	%p8, %p6, %p7;
	setp.ge.s32 	%p9, %r22, %r5;
	or.pred  	%p10, %p8, %p9;
	@%p10 bra 	$L__BB0_7;
	st.global.u32 	[%rd2], %r24;
	st.global.u32 	[%rd2+4], %r23;
$L__BB0_7:
	setp.ge.s32 	%p11, %r22, %r5;
	bar.sync 	0;
	ld.global.u32 	%r25, [%rd2];
	ld.global.u32 	%r26, [%rd2+4];
	setp.le.s32 	%p12, %r25, %r26;
	or.pred  	%p14, %p12, %p13;
	or.pred  	%p15, %p14, %p11;
	@%p15 bra 	$L__BB0_9;
	st.global.u32 	[%rd2], %r26;
	st.global.u32 	[%rd2+4], %r25;
$L__BB0_9:
	setp.ne.s32 	%p16, %r15, 0;
	bar.sync 	0;
	add.s32 	%r27, %r89, %r22;
	mul.wide.s32 	%rd11, %r89, 4;
	add.s64 	%rd3, %rd2, %rd11;
	ld.global.u32 	%r28, [%rd3];
	ld.global.u32 	%r29, [%rd3+4];
	setp.le.s32 	%p17, %r28, %r29;
	or.pred  	%p18, %p16, %p17;
	setp.ge.s32 	%p19, %r27, %r5;
	or.pred  	%p20, %p18, %p19;
	@%p20 bra 	$L__BB0_11;
	st.global.u32 	[%rd3], %r29;
	st.global.u32 	[%rd3+4], %r28;
$L__BB0_11:
	setp.ge.s32 	%p21, %r27, %r5;
	bar.sync 	0;
	ld.global.u32 	%r30, [%rd3];
	ld.global.u32 	%r31, [%rd3+4];
	setp.le.s32 	%p22, %r30, %r31;
	or.pred  	%p24, %p22, %p23;
	or.pred  	%p25, %p24, %p21;
	@%p25 bra 	$L__BB0_13;
	st.global.u32 	[%rd3], %r31;
	st.global.u32 	[%rd3+4], %r30;
$L__BB0_13:
	setp.ne.s32 	%p26, %r15, 0;
	bar.sync 	0;
	add.s32 	%r32, %r88, %r27;
	mul.wide.s32 	%rd12, %r88, 4;
	add.s64 	%rd4, %rd3, %rd12;
	ld.global.u32 	%r33, [%rd4];
	ld.global.u32 	%r34, [%rd4+4];
	setp.le.s32 	%p27, %r33, %r34;
	or.pred  	%p28, %p26, %p27;
	setp.ge.s32 	%p29, %r32, %r5;
	or.pred  	%p30, %p28, %p29;
	@%p30 bra 	$L__BB0_15;
	st.global.u32 	[%rd4], %r34;
	st.global.u32 	[%rd4+4], %r33;
$L__BB0_15:
	setp.ge.s32 	%p31, %r32, %r5;
	bar.sync 	0;
	ld.global.u32 	%r35, [%rd4];
	ld.global.u32 	%r36, [%rd4+4];
	setp.le.s32 	%p32, %r35, %r36;
	or.pred  	%p34, %p32, %p23;
	or.pred  	%p35, %p34, %p31;
	@%p35 bra 	$L__BB0_17;
	st.global.u32 	[%rd4], %r36;
	st.global.u32 	[%rd4+4], %r35;
$L__BB0_17:
	setp.ne.s32 	%p36, %r14, 0;
	bar.sync 	0;
	add.s32 	%r95, %r87, %r32;
	mul.wide.s32 	%rd13, %r87, 4;
	add.s64 	%rd5, %rd4, %rd13;
	ld.global.u32 	%r38, [%rd5];
	ld.global.u32 	%r39, [%rd5+4];
	setp.le.s32 	%p37, %r38, %r39;
	or.pred  	%p38, %p36, %p37;
	setp.ge.s32 	%p39, %r95, %r5;
	or.pred  	%p40, %p38, %p39;
	@%p40 bra 	$L__BB0_19;
	st.global.u32 	[%rd5], %r39;
	st.global.u32 	[%rd5+4], %r38;
$L__BB0_19:
	setp.ge.s32 	%p41, %r95, %r5;
	bar.sync 	0;
	ld.global.u32 	%r40, [%rd5];
	ld.global.u32 	%r41, [%rd5+4];
	setp.le.s32 	%p42, %r40, %r41;
	or.pred  	%p44, %p42, %p13;
	or.pred  	%p45, %p44, %p41;
	@%p45 bra 	$L__BB0_21;
	st.global.u32 	[%rd5], %r41;
	st.global.u32 	[%rd5+4], %r40;
$L__BB0_21:
	bar.sync 	0;
	add.s32 	%r90, %r90, 4;
	add.s32 	%r89, %r89, %r9;
	add.s32 	%r88, %r88, %r9;
	add.s32 	%r87, %r87, %r9;
	add.s32 	%r86, %r86, %r9;
	setp.ne.s32 	%p46, %r90, 0;
	mov.u32 	%r93, %r7;
	@%p46 bra 	$L__BB0_5;
$L__BB0_22:
	setp.eq.s32 	%p47, %r6, 0;
	@%p47 bra 	$L__BB0_38;
	mul.lo.s32 	%r50, %r93, %r1;
	add.s32 	%r95, %r50, %r95;
	mul.wide.s32 	%rd14, %r95, 4;
	add.s64 	%rd6, %rd1, %rd14;
	ld.global.u32 	%r52, [%rd6];
	ld.global.u32 	%r53, [%rd6+4];
	setp.le.s32 	%p48, %r52, %r53;
	and.b32  	%r54, %r95, 1;
	setp.eq.b32 	%p49, %r54, 1;
	or.pred  	%p50, %p49, %p48;
	setp.ge.s32 	%p51, %r95, %r5;
	or.pred  	%p52, %p50, %p51;
	@%p52 bra 	$L__BB0_25;
	st.global.u32 	[%rd6], %r53;
	st.global.u32 	[%rd6+4], %r52;
$L__BB0_25:
	setp.ge.s32 	%p53, %r95, %r5;
	bar.sync 	0;
	ld.global.u32 	%r55, [%rd6];
	ld.global.u32 	%r56, [%rd6+4];
	setp.le.s32 	%p54, %r55, %r56;
	setp.eq.s32 	%p55, %r54, 0;
	or.pred  	%p56, %p55, %p54;
	or.pred  	%p57, %p56, %p53;
	@%p57 bra 	$L__BB0_27;
	st.global.u32 	[%rd6], %r56;
	st.global.u32 	[%rd6+4], %r55;
$L__BB0_27:
	setp.eq.s32 	%p58, %r6, 1;
	bar.sync 	0;
	@%p58 bra 	$L__BB0_38;
	add.s32 	%r57, %r50, %r1;
	add.s32 	%r95, %r57, %r95;
	mul.wide.s32 	%rd15, %r57, 4;
	add.s64 	%rd7, %rd6, %rd15;
	ld.global.u32 	%r59, [%rd7];
	ld.global.u32 	%r60, [%rd7+4];
	setp.le.s32 	%p59, %r59, %r60;
	and.b32  	%r61, %r95, 1;
	setp.eq.b32 	%p60, %r61, 1;
	or.pred  	%p61, %p60, %p59;
	setp.ge.s32 	%p62, %r95, %r5;
	or.pred  	%p63, %p61, %p62;
	@%p63 bra 	$L__BB0_30;
	st.global.u32 	[%rd7], %r60;
	st.global.u32 	[%rd7+4], %r59;
$L__BB0_30:
	setp.ge.s32 	%p64, %r95, %r5;
	bar.sync 	0;
	ld.global.u32 	%r62, [%rd7];
	ld.global.u32 	%r63, [%rd7+4];
	setp.le.s32 	%p65, %r62, %r63;
	setp.eq.s32 	%p66, %r61, 0;
	or.pred  	%p67, %p66, %p65;
	or.pred  	%p68, %p67, %p64;
	@%p68 bra 	$L__BB0_32;
	st.global.u32 	[%rd7], %r63;
	st.global.u32 	[%rd7+4], %r62;
$L__BB0_32:
	setp.eq.s32 	%p69, %r6, 2;
	bar.sync 	0;
	@%p69 bra 	$L__BB0_38;
	add.s32 	%r83, %r57, %r1;
	add.s32 	%r95, %r83, %r95;
	mul.wide.s32 	%rd16, %r83, 4;
	add.s64 	%rd8, %rd7, %rd16;
	ld.global.u32 	%r65, [%rd8];
	ld.global.u32 	%r66, [%rd8+4];
	setp.le.s32 	%p70, %r65, %r66;
	and.b32  	%r67, %r95, 1;
	setp.eq.b32 	%p71, %r67, 1;
	or.pred  	%p72, %p71, %p70;
	setp.ge.s32 	%p73, %r95, %r5;
	or.pred  	%p74, %p72, %p73;
	@%p74 bra 	$L__BB0_35;
	st.global.u32 	[%rd8], %r66;
	st.global.u32 	[%rd8+4], %r65;
$L__BB0_35:
	setp.ge.s32 	%p75, %r95, %r5;
	bar.sync 	0;
	ld.global.u32 	%r68, [%rd8];
	ld.global.u32 	%r69, [%rd8+4];
	setp.le.s32 	%p76, %r68, %r69;
	setp.eq.s32 	%p77, %r67, 0;
	or.pred  	%p78, %p77, %p76;
	or.pred  	%p79, %p78, %p75;
	@%p79 bra 	$L__BB0_37;
	st.global.u32 	[%rd8], %r69;
	st.global.u32 	[%rd8+4], %r68;
$L__BB0_37:
	bar.sync 	0;
$L__BB0_38:
	add.s32 	%r84, %r84, 2;
	setp.lt.s32 	%p80, %r84, %r72;
	@%p80 bra 	$L__BB0_2;
$L__BB0_39:
	ret;

}


// ===== COMPILED SASS (sm_100) =====

	.target	sm_100

	.elftype	@"ET_EXEC"


//--------------------- .note.nv.tkinfo           --------------------------
	.section	.note.nv.tkinfo,"",@"SHT_NOTE"
	.sectionflags	@"SHF_NOTE_NV_TKINFO"
	.tkinfo
        /*0018*/ 	.word	0x00000002
        /*0030*/ 	.string	""
        /*0030*/ 	.string	"ptxas"
        /*0030*/ 	.string	"Cuda compilation tools, release 13.0, V13.0.88"
        /*0030*/ 	.string	"Build cuda_13.0.r13.0/compiler.36424714_0"
        /*0030*/ 	.string	"-arch sm_100 -m 64 "



//--------------------- .note.nv.cuinfo           --------------------------
	.section	.note.nv.cuinfo,"",@"SHT_NOTE"
	.sectionflags	@"SHF_NOTE_NV_CUINFO"
        /*0018*/ 	.short	0x0002
        /*001a*/ 	.short	0x0064
        /*001c*/ 	.short	0x0082
	.zero		2


//--------------------- .nv.info                  --------------------------
	.section	.nv.info,"",@"SHT_CUDA_INFO"
	.align	4


	//----- nvinfo : EIATTR_REGCOUNT
	.align		4
        /*0000*/ 	.byte	0x04, 0x2f
        /*0002*/ 	.short	(.L_1 - .L_0)
	.align		4
.L_0:
        /*0004*/ 	.word	index@(_Z7oddevenPii)
        /*0008*/ 	.word	0x00000020


	//----- nvinfo : EIATTR_FRAME_SIZE
	.align		4
.L_1:
        /*000c*/ 	.byte	0x04, 0x11
        /*000e*/ 	.short	(.L_3 - .L_2)
	.align		4
.L_2:
        /*0010*/ 	.word	index@(_Z7oddevenPii)
        /*0014*/ 	.word	0x00000000


	//----- nvinfo : EIATTR_MIN_STACK_SIZE
	.align		4
.L_3:
        /*0018*/ 	.byte	0x04, 0x12
        /*001a*/ 	.short	(.L_5 - .L_4)
	.align		4
.L_4:
        /*001c*/ 	.word	index@(_Z7oddevenPii)
        /*0020*/ 	.word	0x00000000
.L_5:


//--------------------- .nv.compat                --------------------------
	.section	.nv.compat,"",@"SHT_CUDA_COMPAT_INFO"
	.align	4
        /*0000*/ 	.byte	0x02, 0x09, 0x00, 0x00, 0x02, 0x02, 0x01, 0x00, 0x02, 0x05, 0x05, 0x00, 0x03, 0x07, 0x01, 0x01
        /*0010*/ 	.byte	0x02, 0x03, 0x00, 0x00, 0x02, 0x06, 0x01, 0x00, 0x04, 0x0b, 0x08, 0x00, 0x09, 0x00, 0x00, 0x00
        /*0020*/ 	.byte	0x00, 0x00, 0x00, 0x00


//--------------------- .nv.info._Z7oddevenPii    --------------------------
	.section	.nv.info._Z7oddevenPii,"",@"SHT_CUDA_INFO"
	.sectionflags	@""
	.align	4


	//----- nvinfo : EIATTR_CUDA_API_VERSION
	.align		4
        /*0000*/ 	.byte	0x04, 0x37
        /*0002*/ 	.short	(.L_7 - .L_6)
.L_6:
        /*0004*/ 	.word	0x00000082


	//----- nvinfo : EIATTR_KPARAM_INFO
	.align		4
.L_7:
        /*0008*/ 	.byte	0x04, 0x17
        /*000a*/ 	.short	(.L_9 - .L_8)
.L_8:
        /*000c*/ 	.word	0x00000000
        /*0010*/ 	.short	0x0001
        /*0012*/ 	.short	0x0008
        /*0014*/ 	.byte	0x00, 0xf0, 0x11, 0x00


	//----- nvinfo : EIATTR_KPARAM_INFO
	.align		4
.L_9:
        /*0018*/ 	.byte	0x04, 0x17
        /*001a*/ 	.short	(.L_11 - .L_10)
.L_10:
        /*001c*/ 	.word	0x00000000
        /*0020*/ 	.short	0x0000
        /*0022*/ 	.short	0x0000
        /*0024*/ 	.byte	0x00, 0xf5, 0x21, 0x00


	//----- nvinfo : EIATTR_SPARSE_MMA_MASK
	.align		4
.L_11:
        /*0028*/ 	.byte	0x03, 0x50
        /*002a*/ 	.short	0x0000


	//----- nvinfo : EIATTR_MAXREG_COUNT
	.align		4
        /*002c*/ 	.byte	0x03, 0x1b
        /*002e*/ 	.short	0x00ff


	//----- nvinfo : EIATTR_NUM_BARRIERS
	.align		4
        /*0030*/ 	.byte	0x02, 0x4c
        /*0032*/ 	.byte	0x01
	.zero		1


	//----- nvinfo : EIATTR_MERCURY_ISA_VERSION
	.align		4
        /*0034*/ 	.byte	0x03, 0x5f
        /*0036*/ 	.short	0x0101


	//----- nvinfo : EIATTR_VRC_CTA_INIT_COUNT
	.align		4
        /*0038*/ 	.byte	0x02, 0x4a
	.zero		1
	.zero		1


	//----- nvinfo : EIATTR_EXIT_INSTR_OFFSETS
	.align		4
        /*003c*/ 	.byte	0x04, 0x1c
        /*003e*/ 	.short	(.L_13 - .L_12)


	//   ....[0]....
.L_12:
        /*0040*/ 	.word	0x000000a0


	//   ....[1]....
        /*0044*/ 	.word	0x00000ca0


	//----- nvinfo : EIATTR_CRS_STACK_SIZE
	.align		4
.L_13:
        /*0048*/ 	.byte	0x04, 0x1e
        /*004a*/ 	.short	(.L_15 - .L_14)
.L_14:
        /*004c*/ 	.word	0x00000000


	//----- nvinfo : EIATTR_CBANK_PARAM_SIZE
	.align		4
.L_15:
        /*0050*/ 	.byte	0x03, 0x19
        /*0052*/ 	.short	0x000c


	//----- nvinfo : EIATTR_PARAM_CBANK
	.align		4
        /*0054*/ 	.byte	0x04, 0x0a
        /*0056*/ 	.short	(.L_17 - .L_16)
	.align		4
.L_16:
        /*0058*/ 	.word	index@(.nv.constant0._Z7oddevenPii)
        /*005c*/ 	.short	0x0380
        /*005e*/ 	.short	0x000c


	//----- nvinfo : EIATTR_SW_WAR
	.align		4
.L_17:
        /*0060*/ 	.byte	0x04, 0x36
        /*0062*/ 	.short	(.L_19 - .L_18)
.L_18:
        /*0064*/ 	.word	0x00000008
.L_19:


//--------------------- .nv.callgraph             --------------------------
	.section	.nv.callgraph,"",@"SHT_CUDA_CALLGRAPH"
	.align	4
	.sectionentsize	8
	.align		4
        /*0000*/ 	.word	0x00000000
	.align		4
        /*0004*/ 	.word	0xffffffff
	.align		4
        /*0008*/ 	.word	0x00000000
	.align		4
        /*000c*/ 	.word	0xfffffffe
	.align		4
        /*0010*/ 	.word	0x00000000
	.align		4
        /*0014*/ 	.word	0xfffffffd
	.align		4
        /*0018*/ 	.word	0x00000000
	.align		4
        /*001c*/ 	.word	0xfffffffc


//--------------------- .text._Z7oddevenPii       --------------------------
	.section	.text._Z7oddevenPii,"ax",@progbits
	.align	128
        .global         _Z7oddevenPii
        .type           _Z7oddevenPii,@function
        .size           _Z7oddevenPii,(.L_x_5 - _Z7oddevenPii)
        .other          _Z7oddevenPii,@"STO_CUDA_ENTRY STV_DEFAULT"
_Z7oddevenPii:
.text._Z7oddevenPii:
[----:B------:R-:W-:Y:S01]  /*0000*/  LDC R1, c[0x0][0x37c] ;  /* 0x0000df00ff017b82 */ /* 0x000fe20000000800 */
[----:B------:R-:W0:Y:S07]  /*0010*/  S2R R15, SR_TID.X ;  /* 0x00000000000f7919 */ /* 0x000e2e0000002100 */
[----:B------:R-:W0:Y:S01]  /*0020*/  S2UR UR5, SR_CTAID.X ;  /* 0x00000000000579c3 */ /* 0x000e220000002500 */
[----:B------:R-:W1:Y:S07]  /*0030*/  LDCU UR4, c[0x0][0x388] ;  /* 0x00007100ff0477ac */ /* 0x000e6e0008000800 */
[----:B------:R-:W0:Y:S02]  /*0040*/  LDC R0, c[0x0][0x360] ;  /* 0x0000d800ff007b82 */ /* 0x000e240000000800 */
[----:B0-----:R-:W-:-:S05]  /*0050*/  IMAD R15, R0, UR5, R15 ;  /* 0x00000005000f7c24 */ /* 0x001fca000f8e020f */
[----:B------:R-:W-:-:S04]  /*0060*/  LEA.HI R2, R15, R15, RZ, 0x1 ;  /* 0x0000000f0f027211 */ /* 0x000fc800078f08ff */
[----:B------:R-:W-:-:S05]  /*0070*/  LOP3.LUT R2, R2, 0xfffffffe, RZ, 0xc0, !PT ;  /* 0xfffffffe02027812 */ /* 0x000fca00078ec0ff */
[----:B------:R-:W-:-:S05]  /*0080*/  IMAD.IADD R9, R15, 0x1, -R2 ;  /* 0x000000010f097824 */ /* 0x000fca00078e0a02 */
[----:B-1----:R-:W-:-:S13]  /*0090*/  ISETP.GE.AND P0, PT, R9, UR4, PT ;  /* 0x0000000409007c0c */ /* 0x002fda000bf06270 */
[----:B------:R-:W-:Y:S05]  /*00a0*/  @P0 EXIT ;  /* 0x000000000000094d */ /* 0x000fea0003800000 */
[----:B------:R-:W0:Y:S01]  /*00b0*/  I2F.U32.RP R4, R0 ;  /* 0x0000000000047306 */ /* 0x000e220000209000 */
[C---:B------:R-:W-:Y:S01]  /*00c0*/  ISETP.NE.U32.AND P2, PT, R0.reuse, RZ, PT ;  /* 0x000000ff0000720c */ /* 0x040fe20003f45070 */
[C---:B------:R-:W-:Y:S01]  /*00d0*/  IMAD.SHL.U32 R11, R0.reuse, 0x2, RZ ;  /* 0x00000002000b7824 */ /* 0x040fe200078e00ff */
[----:B------:R-:W1:Y:S01]  /*00e0*/  LDCU.64 UR6, c[0x0][0x358] ;  /* 0x00006b00ff0677ac */ /* 0x000e620008000a00 */
[----:B------:R-:W-:-:S04]  /*00f0*/  IMAD R12, R0, 0x3, RZ ;  /* 0x00000003000c7824 */ /* 0x000fc800078e02ff */
[----:B0-----:R-:W0:Y:S02]  /*0100*/  MUFU.RCP R4, R4 ;  /* 0x0000000400047308 */ /* 0x001e240000001000 */
[----:B0-----:R-:W-:-:S06]  /*0110*/  VIADD R2, R4, 0xffffffe ;  /* 0x0ffffffe04027836 */ /* 0x001fcc0000000000 */
[----:B------:R0:W2:Y:S02]  /*0120*/  F2I.FTZ.U32.TRUNC.NTZ R3, R2 ;  /* 0x0000000200037305 */ /* 0x0000a4000021f000 */
[----:B0-----:R-:W-:Y:S02]  /*0130*/  IMAD.MOV.U32 R2, RZ, RZ, RZ ;  /* 0x000000ffff027224 */ /* 0x001fe400078e00ff */
[----:B--2---:R-:W-:-:S04]  /*0140*/  IMAD.MOV R5, RZ, RZ, -R3 ;  /* 0x000000ffff057224 */ /* 0x004fc800078e0a03 */
[----:B------:R-:W-:-:S04]  /*0150*/  IMAD R5, R5, R0, RZ ;  /* 0x0000000005057224 */ /* 0x000fc800078e02ff */
[----:B------:R-:W-:-:S06]  /*0160*/  IMAD.HI.U32 R3, R3, R5, R2 ;  /* 0x0000000503037227 */ /* 0x000fcc00078e0002 */
[----:B------:R-:W-:-:S04]  /*0170*/  IMAD.HI.U32 R8, R3, UR4, RZ ;  /* 0x0000000403087c27 */ /* 0x000fc8000f8e00ff */
[----:B------:R-:W-:-:S04]  /*0180*/  IMAD.MOV R3, RZ, RZ, -R8 ;  /* 0x000000ffff037224 */ /* 0x000fc800078e0a08 */
[----:B------:R-:W-:Y:S01]  /*0190*/  IMAD R3, R0, R3, UR4 ;  /* 0x0000000400037e24 */ /* 0x000fe2000f8e0203 */
[----:B------:R-:W-:-:S04]  /*01a0*/  UIADD3 UR4, UPT, UPT, UR4, -0x1, URZ ;  /* 0xffffffff04047890 */ /* 0x000fc8000fffe0ff */
[----:B------:R-:W-:-:S13]  /*01b0*/  ISETP.GE.U32.AND P0, PT, R3, R0, PT ;  /* 0x000000000300720c */ /* 0x000fda0003f06070 */
[----:B------:R-:W-:Y:S02]  /*01c0*/  @P0 IMAD.IADD R3, R3, 0x1, -R0 ;  /* 0x0000000103030824 */ /* 0x000fe400078e0a00 */
[----:B------:R-:W-:-:S03]  /*01d0*/  @P0 VIADD R8, R8, 0x1 ;  /* 0x0000000108080836 */ /* 0x000fc60000000000 */
[----:B------:R-:W-:-:S13]  /*01e0*/  ISETP.GE.U32.AND P1, PT, R3, R0, PT ;  /* 0x000000000300720c */ /* 0x000fda0003f26070 */
[----:B------:R-:W-:Y:S01]  /*01f0*/  @P1 VIADD R8, R8, 0x1 ;  /* 0x0000000108081836 */ /* 0x000fe20000000000 */
[----:B------:R-:W-:-:S04]  /*0200*/  @!P2 LOP3.LUT R8, RZ, R0, RZ, 0x33, !PT ;  /* 0x00000000ff08a212 */ /* 0x000fc800078e33ff */
[----:B------:R-:W-:-:S04]  /*0210*/  VIMNMX.U32 R13, PT, PT, R8, 0x1, !PT ;  /* 0x00000001080d7848 */ /* 0x000fc80007fe0000 */
[C---:B------:R-:W-:Y:S02]  /*0220*/  LOP3.LUT R10, R13.reuse, 0xfffffffc, RZ, 0xc0, !PT ;  /* 0xfffffffc0d0a7812 */ /* 0x040fe400078ec0ff */
[----:B------:R-:W-:-:S03]  /*0230*/  LOP3.LUT R13, R13, 0x3, RZ, 0xc0, !PT ;  /* 0x000000030d0d7812 */ /* 0x000fc600078ec0ff */
[----:B-1----:R-:W-:-:S07]  /*0240*/  IMAD.MOV R14, RZ, RZ, -R10 ;  /* 0x000000ffff0e7224 */ /* 0x002fce00078e0a0a */
.L_x_3:
[----:B0-----:R-:W0:Y:S01]  /*0250*/  LDCU UR5, c[0x0][0x388] ;  /* 0x00007100ff0577ac */ /* 0x001e220008000800 */
[----:B------:R-:W-:Y:S01]  /*0260*/  VIADD R9, R9, 0x2 ;  /* 0x0000000209097836 */ /* 0x000fe20000000000 */
[----:B0-----:R-:W-:-:S04]  /*0270*/  ISETP.GT.U32.AND P0, PT, R0, UR5, PT ;  /* 0x0000000500007c0c */ /* 0x001fc8000bf04070 */
[----:B------:R-:W-:-:S09]  /*0280*/  ISETP.GE.AND P1, PT, R9, UR5, PT ;  /* 0x0000000509007c0c */ /* 0x000fd2000bf26270 */
[----:B------:R-:W-:Y:S05]  /*0290*/  @P0 BRA `(.L_x_0) ;  /* 0x00000008007c0947 */ /* 0x000fea0003800000 */
[----:B------:R-:W-:Y:S01]  /*02a0*/  ISETP.GE.U32.AND P0, PT, R8, 0x4, PT ;  /* 0x000000040800780c */ /* 0x000fe20003f06070 */
[----:B------:R-:W-:-:S12]  /*02b0*/  IMAD.MOV.U32 R5, RZ, RZ, RZ ;  /* 0x000000ffff057224 */ /* 0x000fd800078e00ff */
[----:B------:R-:W-:Y:S05]  /*02c0*/  @!P0 BRA `(.L_x_1) ;  /* 0x0000000400608947 */ /* 0x000fea0003800000 */
[----:B------:R-:W0:Y:S01]  /*02d0*/  LDC.64 R2, c[0x0][0x380] ;  /* 0x0000e000ff027b82 */ /* 0x000e220000000a00 */
[C---:B------:R-:W-:Y:S01]  /*02e0*/  IMAD.IADD R16, R15.reuse, 0x1, R0 ;  /* 0x000000010f107824 */ /* 0x040fe200078e0200 */
[----:B------:R-:W-:Y:S01]  /*02f0*/  LOP3.LUT R22, R15, 0x1, RZ, 0xc0, !PT ;  /* 0x000000010f167812 */ /* 0x000fe200078ec0ff */
[----:B------:R-:W-:Y:S02]  /*0300*/  IMAD.MOV.U32 R18, RZ, RZ, RZ ;  /* 0x000000ffff127224 */ /* 0x000fe400078e00ff */
[----:B------:R-:W-:Y:S01]  /*0310*/  IMAD.MOV.U32 R19, RZ, RZ, R12 ;  /* 0x000000ffff137224 */ /* 0x000fe200078e000c */
[----:B------:R-:W-:Y:S01]  /*0320*/  LOP3.LUT R16, R16, 0x1, RZ, 0xc0, !PT ;  /* 0x0000000110107812 */ /* 0x000fe200078ec0ff */
[----:B------:R-:W-:Y:S01]  /*0330*/  IMAD.MOV.U32 R21, RZ, RZ, R11 ;  /* 0x000000ffff157224 */ /* 0x000fe200078e000b */
[----:B------:R-:W-:Y:S01]  /*0340*/  ISETP.NE.U32.AND P2, PT, R22, 0x1, PT ;  /* 0x000000011600780c */ /* 0x000fe20003f45070 */
[----:B------:R-:W-:Y:S01]  /*0350*/  IMAD.MOV.U32 R17, RZ, RZ, R0 ;  /* 0x000000ffff117224 */ /* 0x000fe200078e0000 */
[----:B------:R-:W-:Y:S01]  /*0360*/  ISETP.NE.U32.AND P3, PT, R16, 0x1, PT ;  /* 0x000000011000780c */ /* 0x000fe20003f65070 */
[----:B------:R-:W-:-:S12]  /*0370*/  IMAD.MOV.U32 R20, RZ, RZ, R14 ;  /* 0x000000ffff147224 */ /* 0x000fd800078e000e */
.L_x_2:
[----:B------:R-:W-:-:S04]  /*0380*/  IMAD.IADD R15, R18, 0x1, R15 ;  /* 0x00000001120f7824 */ /* 0x000fc800078e020f */
[----:B0-----:R-:W-:-:S05]  /*0390*/  IMAD.WIDE R6, R15, 0x4, R2 ;  /* 0x000000040f067825 */ /* 0x001fca00078e0202 */
[----:B------:R-:W2:Y:S04]  /*03a0*/  LDG.E R23, desc[UR6][R6.64] ;  /* 0x0000000606177981 */ /* 0x000ea8000c1e1900 */
[----:B------:R-:W2:Y:S01]  /*03b0*/  LDG.E R24, desc[UR6][R6.64+0x4] ;  /* 0x0000040606187981 */ /* 0x000ea2000c1e1900 */
[----:B------:R-:W-:Y:S05]  /*03c0*/  WARPSYNC.ALL ;  /* 0x0000000000007948 */ /* 0x000fea0003800000 */
[----:B--2---:R-:W-:-:S04]  /*03d0*/  ISETP.GT.AND P0, PT, R23, R24, PT ;  /* 0x000000181700720c */ /* 0x004fc80003f04270 */
[----:B------:R-:W-:-:S04]  /*03e0*/  ISETP.NE.OR P0, PT, R22, RZ, !P0 ;  /* 0x000000ff1600720c */ /* 0x000fc80004705670 */
[----:B------:R-:W-:-:S13]  /*03f0*/  ISETP.GE.OR P0, PT, R15, UR4, P0 ;  /* 0x000000040f007c0c */ /* 0x000fda0008706670 */
[----:B------:R-:W-:Y:S04]  /*0400*/  @!P0 STG.E desc[UR6][R6.64], R24 ;  /* 0x0000001806008986 */ /* 0x000fe8000c101906 */
[----:B------:R0:W-:Y:S01]  /*0410*/  @!P0 STG.E desc[UR6][R6.64+0x4], R23 ;  /* 0x0000041706008986 */ /* 0x0001e2000c101906 */
[----:B------:R-:W-:Y:S06]  /*0420*/  BAR.SYNC.DEFER_BLOCKING 0x0 ;  /* 0x0000000000007b1d */ /* 0x000fec0000010000 */
[----:B------:R-:W2:Y:S04]  /*0430*/  LDG.E R25, desc[UR6][R6.64] ;  /* 0x0000000606197981 */ /* 0x000ea8000c1e1900 */
[----:B------:R-:W2:Y:S01]  /*0440*/  LDG.E R26, desc[UR6][R6.64+0x4] ;  /* 0x00000406061a7981 */ /* 0x000ea2000c1e1900 */
[----:B------:R-:W-:Y:S01]  /*0450*/  IMAD.WIDE R4, R17, 0x4, R6 ;  /* 0x0000000411047825 */ /* 0x000fe200078e0206 */
[----:B--2---:R-:W-:-:S04]  /*0460*/  ISETP.LE.OR P0, PT, R25, R26, P2 ;  /* 0x0000001a1900720c */ /* 0x004fc80001703670 */
[----:B------:R-:W-:-:S13]  /*0470*/  ISETP.GE.OR P0, PT, R15, UR4, P0 ;  /* 0x000000040f007c0c */ /* 0x000fda0008706670 */
[----:B------:R-:W-:Y:S04]  /*0480*/  @!P0 STG.E desc[UR6][R6.64], R26 ;  /* 0x0000001a06008986 */ /* 0x000fe8000c101906 */
[----:B------:R1:W-:Y:S01]  /*0490*/  @!P0 STG.E desc[UR6][R6.64+0x4], R25 ;  /* 0x0000041906008986 */ /* 0x0003e2000c101906 */
[----:B------:R-:W-:Y:S06]  /*04a0*/  BAR.SYNC.DEFER_BLOCKING 0x0 ;  /* 0x0000000000007b1d */ /* 0x000fec0000010000 */
[----:B------:R-:W2:Y:S04]  /*04b0*/  LDG.E R27, desc[UR6][R4.64] ;  /* 0x00000006041b7981 */ /* 0x000ea8000c1e1900 */
[----:B0-----:R-:W2:Y:S01]  /*04c0*/  LDG.E R23, desc[UR6][R4.64+0x4] ;  /* 0x0000040604177981 */ /* 0x001ea2000c1e1900 */
[----:B------:R-:W-:Y:S01]  /*04d0*/  IMAD.IADD R24, R15, 0x1, R17 ;  /* 0x000000010f187824 */ /* 0x000fe200078e0211 */
[----:B--2---:R-:W-:-:S04]  /*04e0*/  ISETP.GT.AND P0, PT, R27, R23, PT ;  /* 0x000000171b00720c */ /* 0x004fc80003f04270 */
[----:B------:R-:W-:-:S04]  /*04f0*/  ISETP.NE.OR P0, PT, R16, RZ, !P0 ;  /* 0x000000ff1000720c */ /* 0x000fc80004705670 */
[----:B------:R-:W-:-:S13]  /*0500*/  ISETP.GE.OR P0, PT, R24, UR4, P0 ;  /* 0x0000000418007c0c */ /* 0x000fda0008706670 */
[----:B------:R0:W-:Y:S04]  /*0510*/  @!P0 STG.E desc[UR6][R4.64], R23 ;  /* 0x0000001704008986 */ /* 0x0001e8000c101906 */
[----:B------:R-:W-:Y:S01]  /*0520*/  @!P0 STG.E desc[UR6][R4.64+0x4], R27 ;  /* 0x0000041b04008986 */ /* 0x000fe2000c101906 */
[----:B------:R-:W-:Y:S06]  /*0530*/  BAR.SYNC.DEFER_BLOCKING 0x0 ;  /* 0x0000000000007b1d */ /* 0x000fec0000010000 */
[----:B------:R-:W2:Y:S04]  /*0540*/  LDG.E R15, desc[UR6][R4.64] ;  /* 0x00000006040f7981 */ /* 0x000ea8000c1e1900 */
[----:B-1----:R-:W2:Y:S01]  /*0550*/  LDG.E R25, desc[UR6][R4.64+0x4] ;  /* 0x0000040604197981 */ /* 0x002ea2000c1e1900 */
[----:B------:R-:W-:Y:S01]  /*0560*/  IMAD.WIDE R6, R21, 0x4, R4 ;  /* 0x0000000415067825 */ /* 0x000fe200078e0204 */
[----:B--2---:R-:W-:-:S04]  /*0570*/  ISETP.LE.OR P0, PT, R15, R25, P3 ;  /* 0x000000190f00720c */ /* 0x004fc80001f03670 */
[----:B------:R-:W-:-:S13]  /*0580*/  ISETP.GE.OR P0, PT, R24, UR4, P0 ;  /* 0x0000000418007c0c */ /* 0x000fda0008706670 */
[----:B------:R1:W-:Y:S04]  /*0590*/  @!P0 STG.E desc[UR6][R4.64], R25 ;  /* 0x0000001904008986 */ /* 0x0003e8000c101906 */
[----:B------:R2:W-:Y:S01]  /*05a0*/  @!P0 STG.E desc[UR6][R4.64+0x4], R15 ;  /* 0x0000040f04008986 */ /* 0x0005e2000c101906 */
[----:B------:R-:W-:Y:S06]  /*05b0*/  BAR.SYNC.DEFER_BLOCKING 0x0 ;  /* 0x0000000000007b1d */ /* 0x000fec0000010000 */
[----:B0-----:R-:W3:Y:S04]  /*05c0*/  LDG.E R23, desc[UR6][R6.64] ;  /* 0x0000000606177981 */ /* 0x001ee8000c1e1900 */
[----:B------:R-:W3:Y:S01]  /*05d0*/  LDG.E R26, desc[UR6][R6.64+0x4] ;  /* 0x00000406061a7981 */ /* 0x000ee2000c1e1900 */
[----:B------:R-:W-:Y:S01]  /*05e0*/  IMAD.IADD R24, R24, 0x1, R21 ;  /* 0x0000000118187824 */ /* 0x000fe200078e0215 */
[----:B---3--:R-:W-:-:S04]  /*05f0*/  ISETP.GT.AND P0, PT, R23, R26, PT ;  /* 0x0000001a1700720c */ /* 0x008fc80003f04270 */
[----:B------:R-:W-:-:S04]  /*0600*/  ISETP.NE.OR P0, PT, R16, RZ, !P0 ;  /* 0x000000ff1000720c */ /* 0x000fc80004705670 */
[----:B------:R-:W-:-:S13]  /*0610*/  ISETP.GE.OR P0, PT, R24, UR4, P0 ;  /* 0x0000000418007c0c */ /* 0x000fda0008706670 */
[----:B------:R-:W-:Y:S04]  /*0620*/  @!P0 STG.E desc[UR6][R6.64], R26 ;  /* 0x0000001a06008986 */ /* 0x000fe8000c101906 */
[----:B------:R0:W-:Y:S01]  /*0630*/  @!P0 STG.E desc[UR6][R6.64+0x4], R23 ;  /* 0x0000041706008986 */ /* 0x0001e2000c101906 */
[----:B------:R-:W-:Y:S06]  /*0640*/  BAR.SYNC.DEFER_BLOCKING 0x0 ;  /* 0x0000000000007b1d */ /* 0x000fec0000010000 */
[----:B-1----:R-:W3:Y:S04]  /*0650*/  LDG.E R25, desc[UR6][R6.64] ;  /* 0x0000000606197981 */ /* 0x002ee8000c1e1900 */
[----:B------:R-:W3:Y:S01]  /*0660*/  LDG.E R27, desc[UR6][R6.64+0x4] ;  /* 0x00000406061b7981 */ /* 0x000ee2000c1e1900 */
[----:B--2---:R-:W-:Y:S01]  /*0670*/  IMAD.WIDE R4, R19, 0x4, R6 ;  /* 0x0000000413047825 */ /* 0x004fe200078e0206 */
[----:B---3--:R-:W-:-:S04]  /*0680*/  ISETP.LE.OR P0, PT, R25, R27, P3 ;  /* 0x0000001b1900720c */ /* 0x008fc80001f03670 */
        /* <DEDUP_REMOVED lines=11> */
[----:B------:R2:W-:Y:S01]  /*0740*/  @!P0 STG.E desc[UR6][R4.64+0x4], R29 ;  /* 0x0000041d04008986 */ /* 0x0005e2000c101906 */
[----:B------:R-:W-:Y:S06]  /*0750*/  BAR.SYNC.DEFER_BLOCKING 0x0 ;  /* 0x0000000000007b1d */ /* 0x000fec0000010000 */
[----:B-1----:R-:W3:Y:S04]  /*0760*/  LDG.E R7, desc[UR6][R4.64] ;  /* 0x0000000604077981 */ /* 0x002ee8000c1e1900 */
[----:B------:R-:W3:Y:S01]  /*0770*/  LDG.E R6, desc[UR6][R4.64+0x4] ;  /* 0x0000040604067981 */ /* 0x000ee2000c1e1900 */
[----:B------:R-:W-:-:S02]  /*0780*/  VIADD R20, R20, 0x4 ;  /* 0x0000000414147836 */ /* 0x000fc40000000000 */
[C---:B------:R-:W-:Y:S02]  /*0790*/  IMAD R18, R0.reuse, 0x4, R18 ;  /* 0x0000000400127824 */ /* 0x040fe400078e0212 */
[C---:B------:R-:W-:Y:S02]  /*07a0*/  IMAD R17, R0.reuse, 0x4, R17 ;  /* 0x0000000400117824 */ /* 0x040fe400078e0211 */
[C---:B------:R-:W-:Y:S02]  /*07b0*/  IMAD R21, R0.reuse, 0x4, R21 ;  /* 0x0000000400157824 */ /* 0x040fe400078e0215 */
[----:B------:R-:W-:Y:S01]  /*07c0*/  IMAD R19, R0, 0x4, R19 ;  /* 0x0000000400137824 */ /* 0x000fe200078e0213 */
[----:B---3--:R-:W-:-:S04]  /*07d0*/  ISETP.LE.OR P0, PT, R7, R6, P2 ;  /* 0x000000060700720c */ /* 0x008fc80001703670 */
[----:B------:R-:W-:-:S13]  /*07e0*/  ISETP.GE.OR P0, PT, R15, UR4, P0 ;  /* 0x000000040f007c0c */ /* 0x000fda0008706670 */
[----:B------:R2:W-:Y:S04]  /*07f0*/  @!P0 STG.E desc[UR6][R4.64], R6 ;  /* 0x0000000604008986 */ /* 0x0005e8000c101906 */
[----:B------:R2:W-:Y:S01]  /*0800*/  @!P0 STG.E desc[UR6][R4.64+0x4], R7 ;  /* 0x0000040704008986 */ /* 0x0005e2000c101906 */
[----:B------:R-:W-:Y:S01]  /*0810*/  BAR.SYNC.DEFER_BLOCKING 0x0 ;  /* 0x0000000000007b1d */ /* 0x000fe20000010000 */
[----:B------:R-:W-:-:S13]  /*0820*/  ISETP.NE.AND P0, PT, R20, RZ, PT ;  /* 0x000000ff1400720c */ /* 0x000fda0003f05270 */
[----:B--2---:R-:W-:Y:S05]  /*0830*/  @P0 BRA `(.L_x_2) ;  /* 0xfffffff800d00947 */ /* 0x004fea000383ffff */
[----:B------:R-:W-:-:S07]  /*0840*/  IMAD.MOV.U32 R5, RZ, RZ, R10 ;  /* 0x000000ffff057224 */ /* 0x000fce00078e000a */
.L_x_1:
[----:B------:R-:W-:-:S13]  /*0850*/  ISETP.NE.AND P0, PT, R13, RZ, PT ;  /* 0x000000ff0d00720c */ /* 0x000fda0003f05270 */
[----:B------:R-:W-:Y:S05]  /*0860*/  @!P0 BRA `(.L_x_0) ;  /* 0x0000000400088947 */ /* 0x000fea0003800000 */
[----:B------:R-:W0:Y:S01]  /*0870*/  LDC.64 R2, c[0x0][0x380] ;  /* 0x0000e000ff027b82 */ /* 0x000e220000000a00 */
[----:B------:R-:W-:-:S04]  /*0880*/  IMAD R4, R0, R5, RZ ;  /* 0x0000000500047224 */ /* 0x000fc800078e02ff */
[----:B------:R-:W-:-:S04]  /*0890*/  IMAD.IADD R15, R15, 0x1, R4 ;  /* 0x000000010f0f7824 */ /* 0x000fc800078e0204 */
[----:B0-----:R-:W-:-:S05]  /*08a0*/  IMAD.WIDE R2, R15, 0x4, R2 ;  /* 0x000000040f027825 */ /* 0x001fca00078e0202 */
[----:B------:R-:W2:Y:S04]  /*08b0*/  LDG.E R5, desc[UR6][R2.64] ;  /* 0x0000000602057981 */ /* 0x000ea8000c1e1900 */
[----:B------:R-:W2:Y:S01]  /*08c0*/  LDG.E R6, desc[UR6][R2.64+0x4] ;  /* 0x0000040602067981 */ /* 0x000ea2000c1e1900 */
[----:B------:R-:W-:Y:S01]  /*08d0*/  LOP3.LUT R7, R15, 0x1, RZ, 0xc0, !PT ;  /* 0x000000010f077812 */ /* 0x000fe200078ec0ff */
[----:B------:R-:W-:Y:S05]  /*08e0*/  WARPSYNC.ALL ;  /* 0x0000000000007948 */ /* 0x000fea0003800000 */
[----:B--2---:R-:W-:-:S04]  /*08f0*/  ISETP.GT.AND P0, PT, R5, R6, PT ;  /* 0x000000060500720c */ /* 0x004fc80003f04270 */
[----:B------:R-:W-:-:S04]  /*0900*/  ISETP.EQ.U32.OR P0, PT, R7, 0x1, !P0 ;  /* 0x000000010700780c */ /* 0x000fc80004702470 */
[----:B------:R-:W-:-:S13]  /*0910*/  ISETP.GE.OR P0, PT, R15, UR4, P0 ;  /* 0x000000040f007c0c */ /* 0x000fda0008706670 */
[----:B------:R0:W-:Y:S04]  /*0920*/  @!P0 STG.E desc[UR6][R2.64], R6 ;  /* 0x0000000602008986 */ /* 0x0001e8000c101906 */
[----:B------:R0:W-:Y:S01]  /*0930*/  @!P0 STG.E desc[UR6][R2.64+0x4], R5 ;  /* 0x0000040502008986 */ /* 0x0001e2000c101906 */
[----:B------:R-:W-:Y:S06]  /*0940*/  BAR.SYNC.DEFER_BLOCKING 0x0 ;  /* 0x0000000000007b1d */ /* 0x000fec0000010000 */
[----:B------:R-:W2:Y:S04]  /*0950*/  LDG.E R17, desc[UR6][R2.64] ;  /* 0x0000000602117981 */ /* 0x000ea8000c1e1900 */
[----:B------:R-:W2:Y:S02]  /*0960*/  LDG.E R16, desc[UR6][R2.64+0x4] ;  /* 0x0000040602107981 */ /* 0x000ea4000c1e1900 */
[----:B--2---:R-:W-:-:S04]  /*0970*/  ISETP.GT.AND P0, PT, R17, R16, PT ;  /* 0x000000101100720c */ /* 0x004fc80003f04270 */
[----:B------:R-:W-:-:S04]  /*0980*/  ISETP.EQ.OR P0, PT, R7, RZ, !P0 ;  /* 0x000000ff0700720c */ /* 0x000fc80004702670 */
[----:B------:R-:W-:-:S13]  /*0990*/  ISETP.GE.OR P0, PT, R15, UR4, P0 ;  /* 0x000000040f007c0c */ /* 0x000fda0008706670 */
[----:B------:R0:W-:Y:S04]  /*09a0*/  @!P0 STG.E desc[UR6][R2.64], R16 ;  /* 0x0000001002008986 */ /* 0x0001e8000c101906 */
[----:B------:R0:W-:Y:S01]  /*09b0*/  @!P0 STG.E desc[UR6][R2.64+0x4], R17 ;  /* 0x0000041102008986 */ /* 0x0001e2000c101906 */
[----:B------:R-:W-:Y:S01]  /*09c0*/  BAR.SYNC.DEFER_BLOCKING 0x0 ;  /* 0x0000000000007b1d */ /* 0x000fe20000010000 */
[----:B------:R-:W-:-:S13]  /*09d0*/  ISETP.NE.AND P0, PT, R13, 0x1, PT ;  /* 0x000000010d00780c */ /* 0x000fda0003f05270 */
[----:B0-----:R-:W-:Y:S05]  /*09e0*/  @!P0 BRA `(.L_x_0) ;  /* 0x0000000000a88947 */ /* 0x001fea0003800000 */
[----:B------:R-:W-:-:S04]  /*09f0*/  IMAD.IADD R5, R4, 0x1, R0 ;  /* 0x0000000104057824 */ /* 0x000fc800078e0200 */
[----:B------:R-:W-:-:S05]  /*0a00*/  IMAD.WIDE R2, R5, 0x4, R2 ;  /* 0x0000000405027825 */ /* 0x000fca00078e0202 */
[----:B------:R-:W2:Y:S04]  /*0a10*/  LDG.E R7, desc[UR6][R2.64] ;  /* 0x0000000602077981 */ /* 0x000ea8000c1e1900 */
[----:B------:R-:W2:Y:S01]  /*0a20*/  LDG.E R4, desc[UR6][R2.64+0x4] ;  /* 0x0000040602047981 */ /* 0x000ea2000c1e1900 */
[----:B------:R-:W-:-:S05]  /*0a30*/  IMAD.IADD R15, R15, 0x1, R5 ;  /* 0x000000010f0f7824 */ /* 0x000fca00078e0205 */
[----:B------:R-:W-:Y:S02]  /*0a40*/  LOP3.LUT R6, R15, 0x1, RZ, 0xc0, !PT ;  /* 0x000000010f067812 */ /* 0x000fe400078ec0ff */
        /* <DEDUP_REMOVED lines=35> */
[----:B------:R-:W-:Y:S06]  /*0c80*/  BAR.SYNC.DEFER_BLOCKING 0x0 ;  /* 0x0000000000007b1d */ /* 0x000fec0000010000 */
.L_x_0:
[----:B------:R-:W-:Y:S05]  /*0c90*/  @!P1 BRA `(.L_x_3) ;  /* 0xfffffff4006c9947 */ /* 0x000fea000383ffff */
[----:B------:R-:W-:Y:S05]  /*0ca0*/  EXIT ;  /* 0x000000000000794d */ /* 0x000fea0003800000 */
.L_x_4:
[----:B------:R-:W-:-:S00]  /*0cb0*/  BRA `(.L_x_4) ;  /* 0xfffffffc00fc7947 */ /* 0x000fc0000383ffff */
[----:B------:R-:W-:-:S00]  /*0cc0*/  NOP ;  /* 0x0000000000007918 */ /* 0x000fc00000000000 */
        /* <DEDUP_REMOVED lines=11> */
.L_x_5:


//--------------------- .nv.shared.reserved.0     --------------------------
	.section	.nv.shared.reserved.0,"aw",@nobits
	.weak		__nv_reservedSMEM_offset_0_alias
	.size		__nv_reservedSMEM_offset_0_alias, 0, 64
	.other		__nv_reservedSMEM_offset_0_alias,@"STO_CUDA_RESERVED_SHARED STV_DEFAULT"
__nv_reservedSMEM_offset_0_alias:
	.zero		0
	.zero		64


//--------------------- .nv.constant0._Z7oddevenPii --------------------------
	.section	.nv.constant0._Z7oddevenPii,"a",@progbits
	.sectionflags	@""
	.align	4
.nv.constant0._Z7oddevenPii:
	.zero		908


//--------------------- SYMBOLS --------------------------

	.type		.nv.reservedSmem.offset0,@object
	.size		.nv.reservedSmem.offset0,0x4
